//
// Generated by NVIDIA NVVM Compiler
//
// Compiler Build ID: CL-36424714
// Cuda compilation tools, release 13.0, V13.0.88
// Based on NVVM 20.0.0
//

.version 9.0
.target sm_100
.address_size 64

	// .globl	_Z8wmma_kerP6__halfS0_Pf
// _ZZ8wmma_kerP6__halfS0_PfE3sha has been demoted
// _ZZ8wmma_kerP6__halfS0_PfE3shb has been demoted
// _ZZ8wmma_kerP6__halfS0_PfE3shc has been demoted

.visible .entry _Z8wmma_kerP6__halfS0_Pf(
	.param .u64 .ptr .align 1 _Z8wmma_kerP6__halfS0_Pf_param_0,
	.param .u64 .ptr .align 1 _Z8wmma_kerP6__halfS0_Pf_param_1,
	.param .u64 .ptr .align 1 _Z8wmma_kerP6__halfS0_Pf_param_2
)
{
	.reg .pred 	%p<5>;
	.reg .b16 	%rs<3>;
	.reg .b32 	%r<45>;
	.reg .b32 	%f<11>;
	.reg .b64 	%rd<21>;
	// demoted variable
	.shared .align 2 .b8 _ZZ8wmma_kerP6__halfS0_PfE3sha[512];
	// demoted variable
	.shared .align 2 .b8 _ZZ8wmma_kerP6__halfS0_PfE3shb[512];
	// demoted variable
	.shared .align 4 .b8 _ZZ8wmma_kerP6__halfS0_PfE3shc[1024];
	ld.param.u64 	%rd10, [_Z8wmma_kerP6__halfS0_Pf_param_0];
	ld.param.u64 	%rd11, [_Z8wmma_kerP6__halfS0_Pf_param_1];
	ld.param.u64 	%rd12, [_Z8wmma_kerP6__halfS0_Pf_param_2];
	mov.u32 	%r44, %tid.x;
	setp.gt.u32 	%p1, %r44, 255;
	@%p1 bra 	$L__BB0_3;
	shl.b32 	%r15, %r44, 1;
	mov.u32 	%r16, _ZZ8wmma_kerP6__halfS0_PfE3shb;
	add.s32 	%r41, %r16, %r15;
	mul.wide.u32 	%rd13, %r44, 2;
	cvta.to.global.u64 	%rd14, %rd11;
	add.s64 	%rd19, %rd14, %rd13;
	cvta.to.global.u64 	%rd15, %rd10;
	add.s64 	%rd18, %rd15, %rd13;
	mov.u32 	%r17, _ZZ8wmma_kerP6__halfS0_PfE3sha;
	add.s32 	%r40, %r17, %r15;
	mov.u32 	%r42, %r44;
$L__BB0_2:
	ld.global.u16 	%rs1, [%rd18];
	st.shared.u16 	[%r40], %rs1;
	ld.global.u16 	%rs2, [%rd19];
	st.shared.u16 	[%r41], %rs2;
	add.s32 	%r7, %r42, 32;
	add.s32 	%r41, %r41, 64;
	add.s64 	%rd19, %rd19, 64;
	add.s64 	%rd18, %rd18, 64;
	add.s32 	%r40, %r40, 64;
	setp.lt.u32 	%p2, %r42, 224;
	mov.u32 	%r42, %r7;
	@%p2 bra 	$L__BB0_2;
$L__BB0_3:
	setp.gt.u32 	%p3, %r44, 255;
	mov.u32 	%r18, _ZZ8wmma_kerP6__halfS0_PfE3sha;
	mov.b32 	%r19, 16;
	wmma.load.a.sync.aligned.row.m16n16k16.shared.f16 	{%r20, %r21, %r22, %r23, %r24, %r25, %r26, %r27}, [%r18], %r19;
	mov.u32 	%r28, _ZZ8wmma_kerP6__halfS0_PfE3shb;
	wmma.load.b.sync.aligned.row.m16n16k16.shared.f16 	{%r29, %r30, %r31, %r32, %r33, %r34, %r35, %r36}, [%r28], %r19;
	mov.f32 	%f1, 0f00000000;
	wmma.mma.sync.aligned.row.row.m16n16k16.f32.f32 {%f2, %f3, %f4, %f5, %f6, %f7, %f8, %f9}, {%r20, %r21, %r22, %r23, %r24, %r25, %r26, %r27}, {%r29, %r30, %r31, %r32, %r33, %r34, %r35, %r36}, {%f1, %f1, %f1, %f1, %f1, %f1, %f1, %f1};
	mov.u32 	%r37, _ZZ8wmma_kerP6__halfS0_PfE3shc;
	wmma.store.d.sync.aligned.row.m16n16k16.shared.f32 	[%r37], {%f2, %f3, %f4, %f5, %f6, %f7, %f8, %f9}, %r19;
	@%p3 bra 	$L__BB0_6;
	mul.wide.u32 	%rd16, %r44, 4;
	cvta.to.global.u64 	%rd17, %rd12;
	add.s64 	%rd20, %rd17, %rd16;
	shl.b32 	%r38, %r44, 2;
	add.s32 	%r43, %r37, %r38;
$L__BB0_5:
	ld.shared.f32 	%f10, [%r43];
	st.global.f32 	[%rd20], %f10;
	add.s32 	%r13, %r44, 32;
	add.s64 	%rd20, %rd20, 128;
	add.s32 	%r43, %r43, 128;
	setp.lt.u32 	%p4, %r44, 224;
	mov.u32 	%r44, %r13;
	@%p4 bra 	$L__BB0_5;
$L__BB0_6:
	ret;

}


// ===== COMPILED SASS (sm_100) =====

	.target	sm_100

	.elftype	@"ET_EXEC"


//--------------------- .note.nv.tkinfo           --------------------------
	.section	.note.nv.tkinfo,"",@"SHT_NOTE"
	.sectionflags	@"SHF_NOTE_NV_TKINFO"
	.tkinfo
        /*0018*/ 	.word	0x00000002
        /*0030*/ 	.string	""
        /*0030*/ 	.string	"ptxas"
        /*0030*/ 	.string	"Cuda compilation tools, release 13.0, V13.0.88"
        /*0030*/ 	.string	"Build cuda_13.0.r13.0/compiler.36424714_0"
        /*0030*/ 	.string	"-arch sm_100 -m 64 "



//--------------------- .note.nv.cuinfo           --------------------------
	.section	.note.nv.cuinfo,"",@"SHT_NOTE"
	.sectionflags	@"SHF_NOTE_NV_CUINFO"
        /*0018*/ 	.short	0x0002
        /*001a*/ 	.short	0x0064
        /*001c*/ 	.short	0x0082
	.zero		2


//--------------------- .nv.info                  --------------------------
	.section	.nv.info,"",@"SHT_CUDA_INFO"
	.align	4


	//----- nvinfo : EIATTR_REGCOUNT
	.align		4
        /*0000*/ 	.byte	0x04, 0x2f
        /*0002*/ 	.short	(.L_1 - .L_0)
	.align		4
.L_0:
        /*0004*/ 	.word	index@(_Z8wmma_kerP6__halfS0_Pf)
        /*0008*/ 	.word	0x00000013


	//----- nvinfo : EIATTR_FRAME_SIZE
	.align		4
.L_1:
        /*000c*/ 	.byte	0x04, 0x11
        /*000e*/ 	.short	(.L_3 - .L_2)
	.align		4
.L_2:
        /*0010*/ 	.word	index@(_Z8wmma_kerP6__halfS0_Pf)
        /*0014*/ 	.word	0x00000000


	//----- nvinfo : EIATTR_MIN_STACK_SIZE
	.align		4
.L_3:
        /*0018*/ 	.byte	0x04, 0x12
        /*001a*/ 	.short	(.L_5 - .L_4)
	.align		4
.L_4:
        /*001c*/ 	.word	index@(_Z8wmma_kerP6__halfS0_Pf)
        /*0020*/ 	.word	0x00000000
.L_5:


//--------------------- .nv.compat                --------------------------
	.section	.nv.compat,"",@"SHT_CUDA_COMPAT_INFO"
	.align	4
        /*0000*/ 	.byte	0x02, 0x09, 0x00, 0x00, 0x02, 0x02, 0x01, 0x00, 0x02, 0x05, 0x05, 0x00, 0x03, 0x07, 0x01, 0x01
        /*0010*/ 	.byte	0x02, 0x03, 0x00, 0x00, 0x02, 0x06, 0x01, 0x00, 0x04, 0x0b, 0x08, 0x00, 0x09, 0x00, 0x00, 0x00
        /*0020*/ 	.byte	0x00, 0x00, 0x00, 0x00


//--------------------- .nv.info._Z8wmma_kerP6__halfS0_Pf --------------------------
	.section	.nv.info._Z8wmma_kerP6__halfS0_Pf,"",@"SHT_CUDA_INFO"
	.sectionflags	@""
	.align	4


	//----- nvinfo : EIATTR_CUDA_API_VERSION
	.align		4
        /*0000*/ 	.byte	0x04, 0x37
        /*0002*/ 	.short	(.L_7 - .L_6)
.L_6:
        /*0004*/ 	.word	0x00000082


	//----- nvinfo : EIATTR_KPARAM_INFO
	.align		4
.L_7:
        /*0008*/ 	.byte	0x04, 0x17
        /*000a*/ 	.short	(.L_9 - .L_8)
.L_8:
        /*000c*/ 	.word	0x00000000
        /*0010*/ 	.short	0x0002
        /*0012*/ 	.short	0x0010
        /*0014*/ 	.byte	0x00, 0xf5, 0x21, 0x00


	//----- nvinfo : EIATTR_KPARAM_INFO
	.align		4
.L_9:
        /*0018*/ 	.byte	0x04, 0x17
        /*001a*/ 	.short	(.L_11 - .L_10)
.L_10:
        /*001c*/ 	.word	0x00000000
        /*0020*/ 	.short	0x0001
        /*0022*/ 	.short	0x0008
        /*0024*/ 	.byte	0x00, 0xf5, 0x21, 0x00


	//----- nvinfo : EIATTR_KPARAM_INFO
	.align		4
.L_11:
        /*0028*/ 	.byte	0x04, 0x17
        /*002a*/ 	.short	(.L_13 - .L_12)
.L_12:
        /*002c*/ 	.word	0x00000000
        /*0030*/ 	.short	0x0000
        /*0032*/ 	.short	0x0000
        /*0034*/ 	.byte	0x00, 0xf5, 0x21, 0x00


	//----- nvinfo : EIATTR_SPARSE_MMA_MASK
	.align		4
.L_13:
        /*0038*/ 	.byte	0x03, 0x50
        /*003a*/ 	.short	0x0000


	//----- nvinfo : EIATTR_WMMA_USED
	.align		4
        /*003c*/ 	.byte	0x01, 0x2b
	.zero		2


	//----- nvinfo : EIATTR_MAXREG_COUNT
	.align		4
        /*0040*/ 	.byte	0x03, 0x1b
        /*0042*/ 	.short	0x00ff


	//----- nvinfo : EIATTR_MERCURY_ISA_VERSION
	.align		4
        /*0044*/ 	.byte	0x03, 0x5f
        /*0046*/ 	.short	0x0101


	//----- nvinfo : EIATTR_VRC_CTA_INIT_COUNT
	.align		4
        /*0048*/ 	.byte	0x02, 0x4a
	.zero		1
	.zero		1


	//----- nvinfo : EIATTR_EXIT_INSTR_OFFSETS
	.align		4
        /*004c*/ 	.byte	0x04, 0x1c
        /*004e*/ 	.short	(.L_15 - .L_14)


	//   ....[0]....
.L_14:
        /*0050*/ 	.word	0x00000450


	//   ....[1]....
        /*0054*/ 	.word	0x00000510


	//----- nvinfo : EIATTR_CRS_STACK_SIZE
	.align		4
.L_15:
        /*0058*/ 	.byte	0x04, 0x1e
        /*005a*/ 	.short	(.L_17 - .L_16)
.L_16:
        /*005c*/ 	.word	0x00000000


	//----- nvinfo : EIATTR_CBANK_PARAM_SIZE
	.align		4
.L_17:
        /*0060*/ 	.byte	0x03, 0x19
        /*0062*/ 	.short	0x0018


	//----- nvinfo : EIATTR_PARAM_CBANK
	.align		4
        /*0064*/ 	.byte	0x04, 0x0a
        /*0066*/ 	.short	(.L_19 - .L_18)
	.align		4
.L_18:
        /*0068*/ 	.word	index@(.nv.constant0._Z8wmma_kerP6__halfS0_Pf)
        /*006c*/ 	.short	0x0380
        /*006e*/ 	.short	0x0018


	//----- nvinfo : EIATTR_SW_WAR
	.align		4
.L_19:
        /*0070*/ 	.byte	0x04, 0x36
        /*0072*/ 	.short	(.L_21 - .L_20)
.L_20:
        /*0074*/ 	.word	0x00000008
.L_21:


//--------------------- .nv.callgraph             --------------------------
	.section	.nv.callgraph,"",@"SHT_CUDA_CALLGRAPH"
	.align	4
	.sectionentsize	8
	.align		4
        /*0000*/ 	.word	0x00000000
	.align		4
        /*0004*/ 	.word	0xffffffff
	.align		4
        /*0008*/ 	.word	0x00000000
	.align		4
        /*000c*/ 	.word	0xfffffffe
	.align		4
        /*0010*/ 	.word	0x00000000
	.align		4
        /*0014*/ 	.word	0xfffffffd
	.align		4
        /*0018*/ 	.word	0x00000000
	.align		4
        /*001c*/ 	.word	0xfffffffc


//--------------------- .text._Z8wmma_kerP6__halfS0_Pf --------------------------
	.section	.text._Z8wmma_kerP6__halfS0_Pf,"ax",@progbits
	.align	128
        .global         _Z8wmma_kerP6__halfS0_Pf
        .type           _Z8wmma_kerP6__halfS0_Pf,@function
        .size           _Z8wmma_kerP6__halfS0_Pf,(.L_x_5 - _Z8wmma_kerP6__halfS0_Pf)
        .other          _Z8wmma_kerP6__halfS0_Pf,@"STO_CUDA_ENTRY STV_DEFAULT"
_Z8wmma_kerP6__halfS0_Pf:
.text._Z8wmma_kerP6__halfS0_Pf:
[----:B------:R-:W-:Y:S01]  /*0000*/  LDC R1, c[0x0][0x37c] ;  /* 0x0000df00ff017b82 */ /* 0x000fe20000000800 */
[----:B------:R-:W0:Y:S01]  /*0010*/  S2R R0, SR_TID.X ;  /* 0x0000000000007919 */ /* 0x000e220000002100 */
[----:B------:R-:W1:Y:S01]  /*0020*/  LDCU.64 UR8, c[0x0][0x358] ;  /* 0x00006b00ff0877ac */ /* 0x000e620008000a00 */
[----:B------:R-:W-:Y:S01]  /*0030*/  BSSY.RECONVERGENT B0, `(.L_x_0) ;  /* 0x0000024000007945 */ /* 0x000fe20003800200 */
[----:B------:R-:W2:Y:S01]  /*0040*/  S2R R2, SR_LANEID ;  /* 0x0000000000027919 */ /* 0x000ea20000000000 */
[----:B0-----:R-:W-:-:S13]  /*0050*/  ISETP.GT.U32.AND P0, PT, R0, 0xff, PT ;  /* 0x000000ff0000780c */ /* 0x001fda0003f04070 */
[----:B-12---:R-:W-:Y:S05]  /*0060*/  @P0 BRA `(.L_x_1) ;  /* 0x0000000000800947 */ /* 0x006fea0003800000 */
[----:B------:R-:W0:Y:S01]  /*0070*/  S2UR UR6, SR_CgaCtaId ;  /* 0x00000000000679c3 */ /* 0x000e220000008800 */
[----:B------:R-:W-:Y:S01]  /*0080*/  UMOV UR4, 0x400 ;  /* 0x0000040000047882 */ /* 0x000fe20000000000 */
[----:B------:R-:W-:Y:S01]  /*0090*/  IMAD.MOV.U32 R9, RZ, RZ, R0 ;  /* 0x000000ffff097224 */ /* 0x000fe200078e0000 */
[----:B------:R-:W-:-:S05]  /*00a0*/  UIADD3 UR5, UPT, UPT, UR4, 0x200, URZ ;  /* 0x0000020004057890 */ /* 0x000fca000fffe0ff */
[----:B------:R-:W1:Y:S08]  /*00b0*/  LDC.64 R4, c[0x0][0x388] ;  /* 0x0000e200ff047b82 */ /* 0x000e700000000a00 */
[----:B------:R-:W2:Y:S01]  /*00c0*/  LDC.64 R6, c[0x0][0x380] ;  /* 0x0000e000ff067b82 */ /* 0x000ea20000000a00 */
[----:B0-----:R-:W-:Y:S02]  /*00d0*/  ULEA UR4, UR6, UR4, 0x18 ;  /* 0x0000000406047291 */ /* 0x001fe4000f8ec0ff */
[----:B------:R-:W-:-:S04]  /*00e0*/  ULEA UR5, UR6, UR5, 0x18 ;  /* 0x0000000506057291 */ /* 0x000fc8000f8ec0ff */
[C---:B------:R-:W-:Y:S01]  /*00f0*/  LEA R8, R0.reuse, UR4, 0x1 ;  /* 0x0000000400087c11 */ /* 0x040fe2000f8e08ff */
[C---:B-1----:R-:W-:Y:S01]  /*0100*/  IMAD.WIDE.U32 R4, R0.reuse, 0x2, R4 ;  /* 0x0000000200047825 */ /* 0x042fe200078e0004 */
[----:B------:R-:W-:-:S03]  /*0110*/  LEA R3, R0, UR5, 0x1 ;  /* 0x0000000500037c11 */ /* 0x000fc6000f8e08ff */
[----:B------:R-:W-:Y:S02]  /*0120*/  IMAD.MOV.U32 R10, RZ, RZ, R4 ;  /* 0x000000ffff0a7224 */ /* 0x000fe400078e0004 */
[----:B------:R-:W-:Y:S02]  /*0130*/  IMAD.MOV.U32 R13, RZ, RZ, R5 ;  /* 0x000000ffff0d7224 */ /* 0x000fe400078e0005 */
[----:B--2---:R-:W-:-:S04]  /*0140*/  IMAD.WIDE.U32 R6, R0, 0x2, R6 ;  /* 0x0000000200067825 */ /* 0x004fc800078e0006 */
[----:B------:R-:W-:Y:S02]  /*0150*/  IMAD.MOV.U32 R4, RZ, RZ, R6 ;  /* 0x000000ffff047224 */ /* 0x000fe400078e0006 */
[----:B------:R-:W-:-:S07]  /*0160*/  IMAD.MOV.U32 R11, RZ, RZ, R7 ;  /* 0x000000ffff0b7224 */ /* 0x000fce00078e0007 */
.L_x_2:
[----:B------:R-:W-:Y:S01]  /*0170*/  IMAD.MOV.U32 R5, RZ, RZ, R11 ;  /* 0x000000ffff057224 */ /* 0x000fe200078e000b */
[----:B------:R-:W-:Y:S01]  /*0180*/  MOV R6, R10 ;  /* 0x0000000a00067202 */ /* 0x000fe20000000f00 */
[----:B------:R-:W-:-:S04]  /*0190*/  IMAD.MOV.U32 R7, RZ, RZ, R13 ;  /* 0x000000ffff077224 */ /* 0x000fc800078e000d */
[----:B------:R0:W2:Y:S04]  /*01a0*/  LDG.E.U16 R5, desc[UR8][R4.64] ;  /* 0x0000000804057981 */ /* 0x0000a8000c1e1500 */
[----:B------:R-:W3:Y:S01]  /*01b0*/  LDG.E.U16 R6, desc[UR8][R6.64] ;  /* 0x0000000806067981 */ /* 0x000ee2000c1e1500 */
[C---:B------:R-:W-:Y:S01]  /*01c0*/  ISETP.GE.U32.AND P0, PT, R9.reuse, 0xe0, PT ;  /* 0x000000e00900780c */ /* 0x040fe20003f06070 */
[----:B------:R-:W-:Y:S01]  /*01d0*/  VIADD R9, R9, 0x20 ;  /* 0x0000002009097836 */ /* 0x000fe20000000000 */
[----:B------:R-:W-:Y:S02]  /*01e0*/  IADD3 R10, P1, PT, R10, 0x40, RZ ;  /* 0x000000400a0a7810 */ /* 0x000fe40007f3e0ff */
[----:B0-----:R-:W-:-:S03]  /*01f0*/  IADD3 R4, P2, PT, R4, 0x40, RZ ;  /* 0x0000004004047810 */ /* 0x001fc60007f5e0ff */
[----:B------:R-:W-:Y:S02]  /*0200*/  IMAD.X R13, RZ, RZ, R13, P1 ;  /* 0x000000ffff0d7224 */ /* 0x000fe400008e060d */
[----:B------:R-:W-:Y:S01]  /*0210*/  IMAD.X R11, RZ, RZ, R11, P2 ;  /* 0x000000ffff0b7224 */ /* 0x000fe200010e060b */
[----:B--2---:R0:W-:Y:S04]  /*0220*/  STS.U16 [R8], R5 ;  /* 0x0000000508007388 */ /* 0x0041e80000000400 */
[----:B---3--:R1:W-:Y:S01]  /*0230*/  STS.U16 [R3], R6 ;  /* 0x0000000603007388 */ /* 0x0083e20000000400 */
[----:B0-----:R-:W-:Y:S01]  /*0240*/  IADD3 R8, PT, PT, R8, 0x40, RZ ;  /* 0x0000004008087810 */ /* 0x001fe20007ffe0ff */
[----:B-1----:R-:W-:Y:S01]  /*0250*/  VIADD R3, R3, 0x40 ;  /* 0x0000004003037836 */ /* 0x002fe20000000000 */
[----:B------:R-:W-:Y:S06]  /*0260*/  @!P0 BRA `(.L_x_2) ;  /* 0xfffffffc00c08947 */ /* 0x000fec000383ffff */
.L_x_1:
[----:B------:R-:W-:Y:S05]  /*0270*/  BSYNC.RECONVERGENT B0 ;  /* 0x0000000000007941 */ /* 0x000fea0003800200 */
.L_x_0:
[----:B------:R-:W0:Y:S01]  /*0280*/  S2UR UR5, SR_CgaCtaId ;  /* 0x00000000000579c3 */ /* 0x000e220000008800 */
[--C-:B------:R-:W-:Y:S01]  /*0290*/  SHF.R.U32.HI R3, RZ, 0x3, R2.reuse ;  /* 0x00000003ff037819 */ /* 0x100fe20000011602 */
[----:B------:R-:W-:Y:S01]  /*02a0*/  UMOV UR4, 0x400 ;  /* 0x0000040000047882 */ /* 0x000fe20000000000 */
[----:B------:R-:W-:Y:S01]  /*02b0*/  LOP3.LUT R4, R2, 0x7, RZ, 0xc0, !PT ;  /* 0x0000000702047812 */ /* 0x000fe200078ec0ff */
[----:B------:R-:W-:Y:S01]  /*02c0*/  UIADD3 UR6, UPT, UPT, UR4, 0x200, URZ ;  /* 0x0000020004067890 */ /* 0x000fe2000fffe0ff */
[----:B------:R-:W-:Y:S01]  /*02d0*/  ISETP.GT.U32.AND P0, PT, R0, 0xff, PT ;  /* 0x000000ff0000780c */ /* 0x000fe20003f04070 */
[----:B------:R-:W-:Y:S01]  /*02e0*/  IMAD.SHL.U32 R5, R3, 0x8, RZ ;  /* 0x0000000803057824 */ /* 0x000fe200078e00ff */
[----:B------:R-:W-:-:S04]  /*02f0*/  SHF.R.U32.HI R3, RZ, 0x4, R2 ;  /* 0x00000004ff037819 */ /* 0x000fc80000011602 */
[----:B------:R-:W-:Y:S01]  /*0300*/  LOP3.LUT R4, R5, 0x8, R4, 0xe2, !PT ;  /* 0x0000000805047812 */ /* 0x000fe200078ee204 */
[----:B------:R-:W-:-:S04]  /*0310*/  IMAD.SHL.U32 R3, R3, 0x8, RZ ;  /* 0x0000000803037824 */ /* 0x000fc800078e00ff */
[----:B------:R-:W-:Y:S01]  /*0320*/  IMAD R3, R4, 0x10, R3 ;  /* 0x0000001004037824 */ /* 0x000fe200078e0203 */
[----:B0-----:R-:W-:Y:S02]  /*0330*/  ULEA UR6, UR5, UR6, 0x18 ;  /* 0x0000000605067291 */ /* 0x001fe4000f8ec0ff */
[----:B------:R-:W-:Y:S02]  /*0340*/  ULEA UR7, UR5, UR4, 0x18 ;  /* 0x0000000405077291 */ /* 0x000fe4000f8ec0ff */
[----:B------:R-:W-:Y:S02]  /*0350*/  UIADD3 UR4, UPT, UPT, UR4, 0x400, URZ ;  /* 0x0000040004047890 */ /* 0x000fe4000fffe0ff */
[C---:B------:R-:W-:Y:S02]  /*0360*/  LEA R12, R3.reuse, UR6, 0x1 ;  /* 0x00000006030c7c11 */ /* 0x040fe4000f8e08ff */
[----:B------:R-:W-:Y:S01]  /*0370*/  LEA R16, R3, UR7, 0x1 ;  /* 0x0000000703107c11 */ /* 0x000fe2000f8e08ff */
[----:B------:R-:W-:Y:S01]  /*0380*/  ULEA UR4, UR5, UR4, 0x18 ;  /* 0x0000000405047291 */ /* 0x000fe2000f8ec0ff */
[----:B------:R-:W-:-:S02]  /*0390*/  SHF.R.U32.HI R3, RZ, 0x2, R2 ;  /* 0x00000002ff037819 */ /* 0x000fc40000011602 */
[----:B------:R-:W-:Y:S01]  /*03a0*/  LDSM.16.MT88.4 R12, [R12] ;  /* 0x000000000c0c783b */ /* 0x000fe20000004200 */
[----:B------:R-:W-:-:S03]  /*03b0*/  LOP3.LUT R2, R2, 0x3, RZ, 0xc0, !PT ;  /* 0x0000000302027812 */ /* 0x000fc600078ec0ff */
[----:B------:R-:W0:Y:S01]  /*03c0*/  LDSM.16.M88.4 R8, [R16] ;  /* 0x000000001008783b */ /* 0x000e220000000200 */
[----:B------:R-:W-:-:S04]  /*03d0*/  LEA R2, R3, R2, 0x3 ;  /* 0x0000000203027211 */ /* 0x000fc800078e18ff */
[----:B------:R-:W-:Y:S01]  /*03e0*/  LEA R2, R2, UR4, 0x3 ;  /* 0x0000000402027c11 */ /* 0x000fe2000f8e18ff */
[C---:B0-----:R-:W-:Y:S08]  /*03f0*/  HMMA.16816.F32 R4, R8.reuse, R12, RZ ;  /* 0x0000000c0804723c */ /* 0x041ff000000018ff */
[----:B------:R-:W-:Y:S11]  /*0400*/  HMMA.16816.F32 R8, R8, R14, RZ ;  /* 0x0000000e0808723c */ /* 0x000ff600000018ff */
[----:B------:R0:W-:Y:S04]  /*0410*/  STS.64 [R2], R4 ;  /* 0x0000000402007388 */ /* 0x0001e80000000a00 */
[----:B------:R0:W-:Y:S04]  /*0420*/  STS.64 [R2+0x200], R6 ;  /* 0x0002000602007388 */ /* 0x0001e80000000a00 */
[----:B------:R0:W-:Y:S04]  /*0430*/  STS.64 [R2+0x20], R8 ;  /* 0x0000200802007388 */ /* 0x0001e80000000a00 */
[----:B------:R0:W-:Y:S01]  /*0440*/  STS.64 [R2+0x220], R10 ;  /* 0x0002200a02007388 */ /* 0x0001e20000000a00 */
[----:B------:R-:W-:Y:S05]  /*0450*/  @P0 EXIT ;  /* 0x000000000000094d */ /* 0x000fea0003800000 */
[----:B0-----:R-:W0:Y:S01]  /*0460*/  LDC.64 R2, c[0x0][0x390] ;  /* 0x0000e400ff027b82 */ /* 0x001e220000000a00 */
[C---:B------:R-:W-:Y:S01]  /*0470*/  LEA R4, R0.reuse, UR4, 0x2 ;  /* 0x0000000400047c11 */ /* 0x040fe2000f8e10ff */
[----:B0-----:R-:W-:-:S07]  /*0480*/  IMAD.WIDE.U32 R2, R0, 0x4, R2 ;  /* 0x0000000400027825 */ /* 0x001fce00078e0002 */
.L_x_3:
[----:B------:R0:W1:Y:S01]  /*0490*/  LDS R5, [R4] ;  /* 0x0000000004057984 */ /* 0x0000620000000800 */
[C---:B------:R-:W-:Y:S01]  /*04a0*/  ISETP.GE.U32.AND P0, PT, R0.reuse, 0xe0, PT ;  /* 0x000000e00000780c */ /* 0x040fe20003f06070 */
[----:B------:R-:W-:Y:S02]  /*04b0*/  VIADD R0, R0, 0x20 ;  /* 0x0000002000007836 */ /* 0x000fe40000000000 */
[----:B0-----:R-:W-:Y:S01]  /*04c0*/  VIADD R4, R4, 0x80 ;  /* 0x0000008004047836 */ /* 0x001fe20000000000 */
[----:B-1----:R0:W-:Y:S02]  /*04d0*/  STG.E desc[UR8][R2.64], R5 ;  /* 0x0000000502007986 */ /* 0x0021e4000c101908 */
[----:B0-----:R-:W-:-:S05]  /*04e0*/  IADD3 R2, P1, PT, R2, 0x80, RZ ;  /* 0x0000008002027810 */ /* 0x001fca0007f3e0ff */
[----:B------:R-:W-:Y:S02]  /*04f0*/  IMAD.X R3, RZ, RZ, R3, P1 ;  /* 0x000000ffff037224 */ /* 0x000fe400008e0603 */
[----:B------:R-:W-:Y:S06]  /*0500*/  @!P0 BRA `(.L_x_3) ;  /* 0xfffffffc00e08947 */ /* 0x000fec000383ffff */
[----:B------:R-:W-:Y:S05]  /*0510*/  EXIT ;  /* 0x000000000000794d */ /* 0x000fea0003800000 */
.L_x_4:
[----:B------:R-:W-:-:S00]  /*0520*/  BRA `(.L_x_4) ;  /* 0xfffffffc00fc7947 */ /* 0x000fc0000383ffff */
[----:B------:R-:W-:-:S00]  /*0530*/  NOP ;  /* 0x0000000000007918 */ /* 0x000fc00000000000 */
        /* <DEDUP_REMOVED lines=12> */
.L_x_5:


//--------------------- .nv.shared._Z8wmma_kerP6__halfS0_Pf --------------------------
	.section	.nv.shared._Z8wmma_kerP6__halfS0_Pf,"aw",@nobits
	.sectionflags	@""
	.align	4
.nv.shared._Z8wmma_kerP6__halfS0_Pf:
	.zero		3072


//--------------------- .nv.shared.reserved.0     --------------------------
	.section	.nv.shared.reserved.0,"aw",@nobits
	.weak		__nv_reservedSMEM_offset_0_alias
	.size		__nv_reservedSMEM_offset_0_alias, 0, 64
	.other		__nv_reservedSMEM_offset_0_alias,@"STO_CUDA_RESERVED_SHARED STV_DEFAULT"
__nv_reservedSMEM_offset_0_alias:
	.zero		0
	.zero		64


//--------------------- .nv.constant0._Z8wmma_kerP6__halfS0_Pf --------------------------
	.section	.nv.constant0._Z8wmma_kerP6__halfS0_Pf,"a",@progbits
	.sectionflags	@""
	.align	4
.nv.constant0._Z8wmma_kerP6__halfS0_Pf:
	.zero		920


//--------------------- SYMBOLS --------------------------

	.type		.nv.reservedSmem.offset0,@object
	.size		.nv.reservedSmem.offset0,0x4
	.type		.nv.reservedSmem.cap,@object
	.size		.nv.reservedSmem.cap,0x4
